	.headerflags	@"EF_CUDA_TEXMODE_UNIFIED EF_CUDA_64BIT_ADDRESS EF_CUDA_ACCELERATORS EF_CUDA_SM90 EF_CUDA_VIRTUAL_SM(EF_CUDA_SM90)"
	.elftype	@"ET_EXEC"


//--------------------- .nv.info                  --------------------------
	.section	.nv.info,"",@"SHT_CUDA_INFO"
	.align	4


	//----- nvinfo : EIATTR_REGCOUNT
	.align		4
        /*0000*/ 	.byte	0x04, 0x2f
        /*0002*/ 	.short	(.L_1 - .L_0)
	.align		4
.L_0:
        /*0004*/ 	.word	index@(triton_poi_fused_convolution_24)
        /*0008*/ 	.word	0x00000016


	//----- nvinfo : EIATTR_MIN_STACK_SIZE
	.align		4
.L_1:
        /*000c*/ 	.byte	0x04, 0x12
        /*000e*/ 	.short	(.L_3 - .L_2)
	.align		4
.L_2:
        /*0010*/ 	.word	index@(triton_poi_fused_convolution_24)
        /*0014*/ 	.word	0x00000000


	//----- nvinfo : EIATTR_FRAME_SIZE
	.align		4
.L_3:
        /*0018*/ 	.byte	0x04, 0x11
        /*001a*/ 	.short	(.L_5 - .L_4)
	.align		4
.L_4:
        /*001c*/ 	.word	index@(triton_poi_fused_convolution_24)
        /*0020*/ 	.word	0x00000000


	//----- nvinfo : EIATTR_MIN_STACK_SIZE
	.align		4
.L_5:
        /*0024*/ 	.byte	0x04, 0x12
        /*0026*/ 	.short	(.L_7 - .L_6)
	.align		4
.L_6:
        /*0028*/ 	.word	index@(triton_poi_fused_convolution_24)
        /*002c*/ 	.word	0x00000000
.L_7:


//--------------------- .nv.info.triton_poi_fused_convolution_24 --------------------------
	.section	.nv.info.triton_poi_fused_convolution_24,"",@"SHT_CUDA_INFO"
	.sectionflags	@""
	.align	4


	//----- nvinfo : EIATTR_CUDA_API_VERSION
	.align		4
        /*0000*/ 	.byte	0x04, 0x37
        /*0002*/ 	.short	(.L_9 - .L_8)
.L_8:
        /*0004*/ 	.word	0x0000007c


	//----- nvinfo : EIATTR_KPARAM_INFO
	.align		4
.L_9:
        /*0008*/ 	.byte	0x04, 0x17
        /*000a*/ 	.short	(.L_11 - .L_10)
.L_10:
        /*000c*/ 	.word	0x00000000
        /*0010*/ 	.short	0x0004
        /*0012*/ 	.short	0x001c
        /*0014*/ 	.byte	0x00, 0xf0, 0x11, 0x00


	//----- nvinfo : EIATTR_KPARAM_INFO
	.align		4
.L_11:
        /*0018*/ 	.byte	0x04, 0x17
        /*001a*/ 	.short	(.L_13 - .L_12)
.L_12:
        /*001c*/ 	.word	0x00000000
        /*0020*/ 	.short	0x0003
        /*0022*/ 	.short	0x0018
        /*0024*/ 	.byte	0x00, 0xf0, 0x11, 0x00


	//----- nvinfo : EIATTR_KPARAM_INFO
	.align		4
.L_13:
        /*0028*/ 	.byte	0x04, 0x17
        /*002a*/ 	.short	(.L_15 - .L_14)
.L_14:
        /*002c*/ 	.word	0x00000000
        /*0030*/ 	.short	0x0002
        /*0032*/ 	.short	0x0010
        /*0034*/ 	.byte	0x00, 0xf4, 0x21, 0x00


	//----- nvinfo : EIATTR_KPARAM_INFO
	.align		4
.L_15:
        /*0038*/ 	.byte	0x04, 0x17
        /*003a*/ 	.short	(.L_17 - .L_16)
.L_16:
        /*003c*/ 	.word	0x00000000
        /*0040*/ 	.short	0x0001
        /*0042*/ 	.short	0x0008
        /*0044*/ 	.byte	0x00, 0xf4, 0x21, 0x00


	//----- nvinfo : EIATTR_KPARAM_INFO
	.align		4
.L_17:
        /*0048*/ 	.byte	0x04, 0x17
        /*004a*/ 	.short	(.L_19 - .L_18)
.L_18:
        /*004c*/ 	.word	0x00000000
        /*0050*/ 	.short	0x0000
        /*0052*/ 	.short	0x0000
        /*0054*/ 	.byte	0x00, 0xf4, 0x21, 0x00


	//----- nvinfo : EIATTR_SPARSE_MMA_MASK
	.align		4
.L_19:
        /*0058*/ 	.byte	0x03, 0x50
        /*005a*/ 	.short	0x0000


	//----- nvinfo : EIATTR_MAXREG_COUNT
	.align		4
        /*005c*/ 	.byte	0x03, 0x1b
        /*005e*/ 	.short	0x00ff


	//----- nvinfo : EIATTR_EXIT_INSTR_OFFSETS
	.align		4
        /*0060*/ 	.byte	0x04, 0x1c
        /*0062*/ 	.short	(.L_21 - .L_20)


	//   ....[0]....
.L_20:
        /*0064*/ 	.word	0x000003b0


	//   ....[1]....
        /*0068*/ 	.word	0x00000450


	//----- nvinfo : EIATTR_REQNTID
	.align		4
.L_21:
        /*006c*/ 	.byte	0x04, 0x10
        /*006e*/ 	.short	(.L_23 - .L_22)
.L_22:
        /*0070*/ 	.word	0x00000080
        /*0074*/ 	.word	0x00000001
        /*0078*/ 	.word	0x00000001


	//----- nvinfo : EIATTR_CBANK_PARAM_SIZE
	.align		4
.L_23:
        /*007c*/ 	.byte	0x03, 0x19
        /*007e*/ 	.short	0x0020


	//----- nvinfo : EIATTR_PARAM_CBANK
	.align		4
        /*0080*/ 	.byte	0x04, 0x0a
        /*0082*/ 	.short	(.L_25 - .L_24)
	.align		4
.L_24:
        /*0084*/ 	.word	index@(.nv.constant0.triton_poi_fused_convolution_24)
        /*0088*/ 	.short	0x0210
        /*008a*/ 	.short	0x0020


	//----- nvinfo : EIATTR_SW_WAR
	.align		4
.L_25:
        /*008c*/ 	.byte	0x04, 0x36
        /*008e*/ 	.short	(.L_27 - .L_26)
.L_26:
        /*0090*/ 	.word	0x00000008
.L_27:


//--------------------- .nv.callgraph             --------------------------
	.section	.nv.callgraph,"",@"SHT_CUDA_CALLGRAPH"
	.align	4
	.sectionentsize	8
	.align		4
        /*0000*/ 	.word	0x00000000
	.align		4
        /*0004*/ 	.word	0xffffffff
	.align		4
        /*0008*/ 	.word	0x00000000
	.align		4
        /*000c*/ 	.word	0xfffffffe
	.align		4
        /*0010*/ 	.word	0x00000000
	.align		4
        /*0014*/ 	.word	0xfffffffd
	.align		4
        /*0018*/ 	.word	0x00000000
	.align		4
        /*001c*/ 	.word	0xfffffffc


//--------------------- .text.triton_poi_fused_convolution_24 --------------------------
	.section	.text.triton_poi_fused_convolution_24,"ax",@progbits
	.sectionflags	@"SHF_BARRIERS=1"
	.align	128
        .global         triton_poi_fused_convolution_24
        .type           triton_poi_fused_convolution_24,@function
        .size           triton_poi_fused_convolution_24,(.L_x_1 - triton_poi_fused_convolution_24)
        .other          triton_poi_fused_convolution_24,@"STO_CUDA_ENTRY STV_DEFAULT"
triton_poi_fused_convolution_24:
.text.triton_poi_fused_convolution_24:
[----:B------:R-:W0:Y:S02]  /*0000*/  LDC R1, c[0x0][0x28] ;  /* 0x00000a00ff017b82 */ /* 0x000e240000000800 */
[----:B------:R-:W1:Y:S01]  /*0010*/  S2R R15, SR_CTAID.Y ;  /* 0x00000000000f7919 */ /* 0x000e620000002600 */
[----:B------:R-:W2:Y:S01]  /*0020*/  LDC.64 R16, c[0x0][0x210] ;  /* 0x00008400ff107b82 */ /* 0x000ea20000000a00 */
[----:B------:R-:W-:Y:S02]  /*0030*/  CS2R R8, SRZ ;  /* 0x0000000000087805 */ /* 0x000fe4000001ff00 */
[----:B------:R-:W-:Y:S01]  /*0040*/  CS2R R10, SRZ ;  /* 0x00000000000a7805 */ /* 0x000fe2000001ff00 */
[----:B------:R-:W3:Y:S01]  /*0050*/  S2R R2, SR_TID.X ;  /* 0x0000000000027919 */ /* 0x000ee20000002100 */
[----:B------:R-:W-:Y:S01]  /*0060*/  CS2R R6, SRZ ;  /* 0x0000000000067805 */ /* 0x000fe2000001ff00 */
[----:B------:R-:W-:Y:S01]  /*0070*/  ULDC.64 UR6, c[0x0][0x208] ;  /* 0x0000820000067ab9 */ /* 0x000fe20000000a00 */
[----:B------:R-:W4:Y:S01]  /*0080*/  S2R R3, SR_CTAID.X ;  /* 0x0000000000037919 */ /* 0x000f220000002500 */
[----:B-1----:R-:W-:Y:S02]  /*0090*/  IMAD.SHL.U32 R15, R15, 0x10, RZ ;  /* 0x000000100f0f7824 */ /* 0x002fe400078e00ff */
[----:B---3--:R-:W-:Y:S01]  /*00a0*/  IMAD.SHL.U32 R0, R2, 0x4, RZ ;  /* 0x0000000402007824 */ /* 0x008fe200078e00ff */
[----:B------:R-:W-:Y:S01]  /*00b0*/  SHF.R.U32.HI R18, RZ, 0x2, R2 ;  /* 0x00000002ff127819 */ /* 0x000fe20000011602 */
[----:B----4-:R-:W-:-:S03]  /*00c0*/  IMAD.SHL.U32 R3, R3, 0x20, RZ ;  /* 0x0000002003037824 */ /* 0x010fc600078e00ff */
[----:B------:R-:W-:Y:S02]  /*00d0*/  LOP3.LUT R4, R15, 0xc, R0, 0xf8, !PT ;  /* 0x0000000c0f047812 */ /* 0x000fe400078ef800 */
[----:B------:R-:W-:Y:S02]  /*00e0*/  SGXT.U32 R18, R18, 0x5 ;  /* 0x000000051212781a */ /* 0x000fe40000000000 */
[----:B------:R-:W-:Y:S02]  /*00f0*/  ISETP.GE.AND P0, PT, R4, 0x10, PT ;  /* 0x000000100400780c */ /* 0x000fe40003f06270 */
[----:B------:R-:W-:-:S05]  /*0100*/  LOP3.LUT R5, R3, R18, RZ, 0xfc, !PT ;  /* 0x0000001203057212 */ /* 0x000fca00078efcff */
[----:B------:R-:W-:-:S04]  /*0110*/  IMAD R5, R4, 0x400, R5 ;  /* 0x0000040004057824 */ /* 0x000fc800078e0205 */
[----:B------:R-:W-:Y:S02]  /*0120*/  IMAD.SHL.U32 R5, R5, 0x4, RZ ;  /* 0x0000000405057824 */ /* 0x000fe400078e00ff */
[----:B------:R-:W1:Y:S02]  /*0130*/  @!P0 LDC.64 R12, c[0x0][0x218] ;  /* 0x00008600ff0c8b82 */ /* 0x000e640000000a00 */
[----:B--2---:R-:W-:Y:S01]  /*0140*/  IMAD.WIDE R16, R5, 0x4, R16 ;  /* 0x0000000405107825 */ /* 0x004fe200078e0210 */
[----:B------:R-:W-:-:S04]  /*0150*/  CS2R R4, SRZ ;  /* 0x0000000000047805 */ /* 0x000fc8000001ff00 */
[----:B------:R-:W2:Y:S04]  /*0160*/  @!P0 LDG.E.EL.128 R8, desc[UR6][R16.64] ;  /* 0x0000000610088981 */ /* 0x000ea8000c2e1d00 */
[----:B-1----:R1:W2:Y:S01]  /*0170*/  @!P0 LDG.E.EL.128 R4, desc[UR6][R12.64] ;  /* 0x000000060c048981 */ /* 0x0022a2000c2e1d00 */
[----:B------:R-:W3:Y:S01]  /*0180*/  S2UR UR5, SR_CgaCtaId ;  /* 0x00000000000579c3 */ /* 0x000ee20000008800 */
[----:B------:R-:W-:Y:S01]  /*0190*/  IMAD.SHL.U32 R19, R2, 0x80, RZ ;  /* 0x0000008002137824 */ /* 0x000fe200078e00ff */
[----:B------:R-:W-:Y:S01]  /*01a0*/  SHF.R.U32.HI R14, RZ, 0x3, R2 ;  /* 0x00000003ff0e7819 */ /* 0x000fe20000011602 */
[----:B------:R-:W-:-:S03]  /*01b0*/  UMOV UR4, 0x400 ;  /* 0x0000040000047882 */ /* 0x000fc60000000000 */
[----:B------:R-:W-:Y:S02]  /*01c0*/  SGXT.U32 R14, R14, 0x4 ;  /* 0x000000040e0e781a */ /* 0x000fe40000000000 */
[----:B------:R-:W-:Y:S02]  /*01d0*/  LOP3.LUT R19, R19, 0x180, RZ, 0xc0, !PT ;  /* 0x0000018013137812 */ /* 0x000fe400078ec0ff */
[----:B------:R-:W-:Y:S02]  /*01e0*/  LOP3.LUT R14, R15, R14, RZ, 0xfc, !PT ;  /* 0x0000000e0f0e7212 */ /* 0x000fe400078efcff */
[C---:B-1----:R-:W-:Y:S02]  /*01f0*/  LOP3.LUT R12, R19.reuse, 0x20, RZ, 0xfc, !PT ;  /* 0x00000020130c7812 */ /* 0x042fe400078efcff */
[C---:B------:R-:W-:Y:S02]  /*0200*/  LOP3.LUT R15, R19.reuse, 0x40, RZ, 0xfc, !PT ;  /* 0x00000040130f7812 */ /* 0x040fe400078efcff */
[----:B------:R-:W-:-:S02]  /*0210*/  LOP3.LUT R18, R19, R18, RZ, 0xfc, !PT ;  /* 0x0000001213127212 */ /* 0x000fc400078efcff */
[----:B------:R-:W-:Y:S01]  /*0220*/  LOP3.LUT R16, R19, 0x60, RZ, 0xfc, !PT ;  /* 0x0000006013107812 */ /* 0x000fe200078efcff */
[----:B---3--:R-:W-:-:S06]  /*0230*/  UPRMT UR4, UR5, 0x654, UR4 ;  /* 0x0000065405047896 */ /* 0x008fcc0008000004 */
[----:B------:R-:W-:Y:S02]  /*0240*/  LEA.HI R19, R19, UR4, RZ, 0x1d ;  /* 0x0000000413137c11 */ /* 0x000fe4000f8fe8ff */
[----:B------:R-:W-:Y:S02]  /*0250*/  LEA.HI R13, R12, UR4, RZ, 0x1d ;  /* 0x000000040c0d7c11 */ /* 0x000fe4000f8fe8ff */
[----:B------:R-:W-:Y:S02]  /*0260*/  LEA.HI R15, R15, UR4, RZ, 0x1d ;  /* 0x000000040f0f7c11 */ /* 0x000fe4000f8fe8ff */
[----:B------:R-:W-:Y:S01]  /*0270*/  LEA.HI R17, R16, UR4, RZ, 0x1d ;  /* 0x0000000410117c11 */ /* 0x000fe2000f8fe8ff */
[C---:B------:R-:W-:Y:S02]  /*0280*/  IMAD R19, R18.reuse, 0x4, R19 ;  /* 0x0000000412137824 */ /* 0x040fe400078e0213 */
[C---:B------:R-:W-:Y:S02]  /*0290*/  IMAD R12, R18.reuse, 0x4, R13 ;  /* 0x00000004120c7824 */ /* 0x040fe400078e020d */
[----:B------:R-:W-:-:S02]  /*02a0*/  IMAD R15, R18, 0x4, R15 ;  /* 0x00000004120f7824 */ /* 0x000fc400078e020f */
[----:B------:R-:W-:Y:S01]  /*02b0*/  IMAD R18, R18, 0x4, R17 ;  /* 0x0000000412127824 */ /* 0x000fe200078e0211 */
[----:B------:R-:W-:Y:S02]  /*02c0*/  ISETP.GE.AND P0, PT, R14, 0x10, PT ;  /* 0x000000100e00780c */ /* 0x000fe40003f06270 */
[----:B------:R-:W-:Y:S01]  /*02d0*/  SHF.R.U32.HI R13, RZ, 0x1, R2 ;  /* 0x00000001ff0d7819 */ /* 0x000fe20000011602 */
[----:B------:R-:W-:-:S03]  /*02e0*/  IMAD.SHL.U32 R2, R2, 0x10, RZ ;  /* 0x0000001002027824 */ /* 0x000fc600078e00ff */
[----:B------:R-:W-:Y:S02]  /*02f0*/  LOP3.LUT R13, R13, 0x3c, RZ, 0xc0, !PT ;  /* 0x0000003c0d0d7812 */ /* 0x000fe400078ec0ff */
[----:B------:R-:W-:-:S04]  /*0300*/  LOP3.LUT R2, R2, 0x7f0, RZ, 0xc0, !PT ;  /* 0x000007f002027812 */ /* 0x000fc800078ec0ff */
[----:B------:R-:W-:Y:S01]  /*0310*/  IADD3 R13, R2, UR4, R13 ;  /* 0x00000004020d7c10 */ /* 0x000fe2000fffe00d */
[----:B--2---:R-:W-:Y:S01]  /*0320*/  FADD R4, R4, R8 ;  /* 0x0000000804047221 */ /* 0x004fe20000000000 */
[----:B------:R-:W-:Y:S01]  /*0330*/  FADD R5, R5, R9 ;  /* 0x0000000905057221 */ /* 0x000fe20000000000 */
[----:B------:R-:W-:Y:S01]  /*0340*/  FADD R6, R6, R10 ;  /* 0x0000000a06067221 */ /* 0x000fe20000000000 */
[----:B------:R-:W-:Y:S02]  /*0350*/  FADD R7, R7, R11 ;  /* 0x0000000b07077221 */ /* 0x000fe40000000000 */
[----:B------:R1:W-:Y:S04]  /*0360*/  STS [R19], R4 ;  /* 0x0000000413007388 */ /* 0x0003e80000000800 */
[----:B------:R1:W-:Y:S04]  /*0370*/  STS [R12+0x80], R5 ;  /* 0x000080050c007388 */ /* 0x0003e80000000800 */
[----:B------:R1:W-:Y:S04]  /*0380*/  STS [R15+0x100], R6 ;  /* 0x000100060f007388 */ /* 0x0003e80000000800 */
[----:B------:R1:W-:Y:S01]  /*0390*/  STS [R18+0x180], R7 ;  /* 0x0001800712007388 */ /* 0x0003e20000000800 */
[----:B------:R-:W-:Y:S06]  /*03a0*/  BAR.SYNC.DEFER_BLOCKING 0x0 ;  /* 0x0000000000007b1d */ /* 0x000fec0000010000 */
[----:B-1----:R-:W-:Y:S05]  /*03b0*/  @P0 EXIT ;  /* 0x000000000000094d */ /* 0x002fea0003800000 */
[----:B------:R-:W-:Y:S01]  /*03c0*/  LDS R4, [R13] ;  /* 0x000000000d047984 */ /* 0x000fe20000000800 */
[----:B------:R-:W0:Y:S01]  /*03d0*/  LDC.64 R8, c[0x0][0x220] ;  /* 0x00008800ff087b82 */ /* 0x000e220000000a00 */
[----:B------:R-:W-:Y:S02]  /*03e0*/  LOP3.LUT R3, R3, 0x1c, R0, 0xf8, !PT ;  /* 0x0000001c03037812 */ /* 0x000fe400078ef800 */
[----:B------:R-:W-:Y:S03]  /*03f0*/  LDS R5, [R13+0x4] ;  /* 0x000004000d057984 */ /* 0x000fe60000000800 */
[----:B------:R-:W-:Y:S01]  /*0400*/  IMAD R3, R14, 0x1000, R3 ;  /* 0x000010000e037824 */ /* 0x000fe200078e0203 */
[----:B------:R-:W-:Y:S04]  /*0410*/  LDS R6, [R13+0x8] ;  /* 0x000008000d067984 */ /* 0x000fe80000000800 */
[----:B------:R-:W1:Y:S01]  /*0420*/  LDS R7, [R13+0xc] ;  /* 0x00000c000d077984 */ /* 0x000e620000000800 */
[----:B0-----:R-:W-:-:S05]  /*0430*/  IMAD.WIDE R2, R3, 0x4, R8 ;  /* 0x0000000403027825 */ /* 0x001fca00078e0208 */
[----:B-1----:R-:W-:Y:S01]  /*0440*/  STG.E.128 desc[UR6][R2.64], R4 ;  /* 0x0000000402007986 */ /* 0x002fe2000c101d06 */
[----:B------:R-:W-:Y:S05]  /*0450*/  EXIT ;  /* 0x000000000000794d */ /* 0x000fea0003800000 */
.L_x_0:
[----:B------:R-:W-:-:S00]  /*0460*/  BRA `(.L_x_0) ;  /* 0xfffffffc00fc7947 */ /* 0x000fc0000383ffff */
[----:B------:R-:W-:-:S00]  /*0470*/  NOP ;  /* 0x0000000000007918 */ /* 0x000fc00000000000 */
        /* <DEDUP_REMOVED lines=8> */
.L_x_1:


//--------------------- .nv.shared.triton_poi_fused_convolution_24 --------------------------
	.section	.nv.shared.triton_poi_fused_convolution_24,"aw",@nobits
	.sectionflags	@""
	.align	16
	.zero		1024


//--------------------- .nv.constant0.triton_poi_fused_convolution_24 --------------------------
	.section	.nv.constant0.triton_poi_fused_convolution_24,"a",@progbits
	.sectionflags	@""
	.align	4
.nv.constant0.triton_poi_fused_convolution_24:
	.zero		560
